	.headerflags	@"EF_CUDA_TEXMODE_UNIFIED EF_CUDA_64BIT_ADDRESS EF_CUDA_ACCELERATORS EF_CUDA_SM90 EF_CUDA_VIRTUAL_SM(EF_CUDA_SM90)"
	.elftype	@"ET_EXEC"


//--------------------- .nv.info                  --------------------------
	.section	.nv.info,"",@"SHT_CUDA_INFO"
	.align	4


	//----- nvinfo : EIATTR_REGCOUNT
	.align		4
        /*0000*/ 	.byte	0x04, 0x2f
        /*0002*/ 	.short	(.L_1 - .L_0)
	.align		4
.L_0:
        /*0004*/ 	.word	index@(triton_poi_fused_addmm_relu_3)
        /*0008*/ 	.word	0x0000000c


	//----- nvinfo : EIATTR_MIN_STACK_SIZE
	.align		4
.L_1:
        /*000c*/ 	.byte	0x04, 0x12
        /*000e*/ 	.short	(.L_3 - .L_2)
	.align		4
.L_2:
        /*0010*/ 	.word	index@(triton_poi_fused_addmm_relu_3)
        /*0014*/ 	.word	0x00000000


	//----- nvinfo : EIATTR_FRAME_SIZE
	.align		4
.L_3:
        /*0018*/ 	.byte	0x04, 0x11
        /*001a*/ 	.short	(.L_5 - .L_4)
	.align		4
.L_4:
        /*001c*/ 	.word	index@(triton_poi_fused_addmm_relu_3)
        /*0020*/ 	.word	0x00000000


	//----- nvinfo : EIATTR_MIN_STACK_SIZE
	.align		4
.L_5:
        /*0024*/ 	.byte	0x04, 0x12
        /*0026*/ 	.short	(.L_7 - .L_6)
	.align		4
.L_6:
        /*0028*/ 	.word	index@(triton_poi_fused_addmm_relu_3)
        /*002c*/ 	.word	0x00000000
.L_7:


//--------------------- .nv.info.triton_poi_fused_addmm_relu_3 --------------------------
	.section	.nv.info.triton_poi_fused_addmm_relu_3,"",@"SHT_CUDA_INFO"
	.sectionflags	@""
	.align	4


	//----- nvinfo : EIATTR_CUDA_API_VERSION
	.align		4
        /*0000*/ 	.byte	0x04, 0x37
        /*0002*/ 	.short	(.L_9 - .L_8)
.L_8:
        /*0004*/ 	.word	0x0000007c


	//----- nvinfo : EIATTR_KPARAM_INFO
	.align		4
.L_9:
        /*0008*/ 	.byte	0x04, 0x17
        /*000a*/ 	.short	(.L_11 - .L_10)
.L_10:
        /*000c*/ 	.word	0x00000000
        /*0010*/ 	.short	0x0002
        /*0012*/ 	.short	0x0010
        /*0014*/ 	.byte	0x00, 0xf0, 0x11, 0x00


	//----- nvinfo : EIATTR_KPARAM_INFO
	.align		4
.L_11:
        /*0018*/ 	.byte	0x04, 0x17
        /*001a*/ 	.short	(.L_13 - .L_12)
.L_12:
        /*001c*/ 	.word	0x00000000
        /*0020*/ 	.short	0x0001
        /*0022*/ 	.short	0x0008
        /*0024*/ 	.byte	0x00, 0xf4, 0x21, 0x00


	//----- nvinfo : EIATTR_KPARAM_INFO
	.align		4
.L_13:
        /*0028*/ 	.byte	0x04, 0x17
        /*002a*/ 	.short	(.L_15 - .L_14)
.L_14:
        /*002c*/ 	.word	0x00000000
        /*0030*/ 	.short	0x0000
        /*0032*/ 	.short	0x0000
        /*0034*/ 	.byte	0x00, 0xf4, 0x21, 0x00


	//----- nvinfo : EIATTR_SPARSE_MMA_MASK
	.align		4
.L_15:
        /*0038*/ 	.byte	0x03, 0x50
        /*003a*/ 	.short	0x0000


	//----- nvinfo : EIATTR_MAXREG_COUNT
	.align		4
        /*003c*/ 	.byte	0x03, 0x1b
        /*003e*/ 	.short	0x00ff


	//----- nvinfo : EIATTR_EXIT_INSTR_OFFSETS
	.align		4
        /*0040*/ 	.byte	0x04, 0x1c
        /*0042*/ 	.short	(.L_17 - .L_16)


	//   ....[0]....
.L_16:
        /*0044*/ 	.word	0x00000160


	//   ....[1]....
        /*0048*/ 	.word	0x00000180


	//----- nvinfo : EIATTR_REQNTID
	.align		4
.L_17:
        /*004c*/ 	.byte	0x04, 0x10
        /*004e*/ 	.short	(.L_19 - .L_18)
.L_18:
        /*0050*/ 	.word	0x00000080
        /*0054*/ 	.word	0x00000001
        /*0058*/ 	.word	0x00000001


	//----- nvinfo : EIATTR_CBANK_PARAM_SIZE
	.align		4
.L_19:
        /*005c*/ 	.byte	0x03, 0x19
        /*005e*/ 	.short	0x0014


	//----- nvinfo : EIATTR_PARAM_CBANK
	.align		4
        /*0060*/ 	.byte	0x04, 0x0a
        /*0062*/ 	.short	(.L_21 - .L_20)
	.align		4
.L_20:
        /*0064*/ 	.word	index@(.nv.constant0.triton_poi_fused_addmm_relu_3)
        /*0068*/ 	.short	0x0210
        /*006a*/ 	.short	0x0014


	//----- nvinfo : EIATTR_SW_WAR
	.align		4
.L_21:
        /*006c*/ 	.byte	0x04, 0x36
        /*006e*/ 	.short	(.L_23 - .L_22)
.L_22:
        /*0070*/ 	.word	0x00000008
.L_23:


//--------------------- .nv.callgraph             --------------------------
	.section	.nv.callgraph,"",@"SHT_CUDA_CALLGRAPH"
	.align	4
	.sectionentsize	8
	.align		4
        /*0000*/ 	.word	0x00000000
	.align		4
        /*0004*/ 	.word	0xffffffff
	.align		4
        /*0008*/ 	.word	0x00000000
	.align		4
        /*000c*/ 	.word	0xfffffffe
	.align		4
        /*0010*/ 	.word	0x00000000
	.align		4
        /*0014*/ 	.word	0xfffffffd
	.align		4
        /*0018*/ 	.word	0x00000000
	.align		4
        /*001c*/ 	.word	0xfffffffc


//--------------------- .text.triton_poi_fused_addmm_relu_3 --------------------------
	.section	.text.triton_poi_fused_addmm_relu_3,"ax",@progbits
	.align	128
        .global         triton_poi_fused_addmm_relu_3
        .type           triton_poi_fused_addmm_relu_3,@function
        .size           triton_poi_fused_addmm_relu_3,(.L_x_1 - triton_poi_fused_addmm_relu_3)
        .other          triton_poi_fused_addmm_relu_3,@"STO_CUDA_ENTRY STV_DEFAULT"
triton_poi_fused_addmm_relu_3:
.text.triton_poi_fused_addmm_relu_3:
[----:B------:R-:W0:Y:S02]  /*0000*/  LDC R1, c[0x0][0x28] ;  /* 0x00000a00ff017b82 */ /* 0x000e240000000800 */
[----:B------:R-:W1:Y:S01]  /*0010*/  S2R R0, SR_TID.X ;  /* 0x0000000000007919 */ /* 0x000e620000002100 */
[----:B------:R-:W2:Y:S01]  /*0020*/  LDC.64 R2, c[0x0][0x210] ;  /* 0x00008400ff027b82 */ /* 0x000ea20000000a00 */
[----:B------:R-:W-:Y:S01]  /*0030*/  ULDC.64 UR4, c[0x0][0x208] ;  /* 0x0000820000047ab9 */ /* 0x000fe20000000a00 */
[----:B------:R-:W3:Y:S06]  /*0040*/  S2R R7, SR_CTAID.X ;  /* 0x0000000000077919 */ /* 0x000eec0000002500 */
[----:B------:R-:W4:Y:S01]  /*0050*/  LDC.64 R4, c[0x0][0x218] ;  /* 0x00008600ff047b82 */ /* 0x000f220000000a00 */
[----:B-1----:R-:W-:-:S05]  /*0060*/  LOP3.LUT R0, R0, 0x7f, RZ, 0xc0, !PT ;  /* 0x0000007f00007812 */ /* 0x002fca00078ec0ff */
[----:B---3--:R-:W-:-:S04]  /*0070*/  IMAD R7, R7, 0x80, R0 ;  /* 0x0000008007077824 */ /* 0x008fc800078e0200 */
[C---:B------:R-:W-:Y:S01]  /*0080*/  IMAD.HI R0, R7.reuse, 0x51eb851f, RZ ;  /* 0x51eb851f07007827 */ /* 0x040fe200078e02ff */
[----:B------:R-:W-:-:S03]  /*0090*/  ISETP.GE.AND P1, PT, R7, 0x1900, PT ;  /* 0x000019000700780c */ /* 0x000fc60003f26270 */
[----:B--2---:R-:W-:Y:S01]  /*00a0*/  IMAD.WIDE R2, R7, 0x4, R2 ;  /* 0x0000000407027825 */ /* 0x004fe200078e0202 */
[----:B------:R-:W-:-:S04]  /*00b0*/  SHF.R.U32.HI R9, RZ, 0x1f, R0 ;  /* 0x0000001fff097819 */ /* 0x000fc80000011600 */
[----:B------:R-:W-:-:S05]  /*00c0*/  LEA.HI.SX32 R0, R0, R9, 0x1b ;  /* 0x0000000900007211 */ /* 0x000fca00078fdaff */
[----:B------:R-:W-:Y:S01]  /*00d0*/  IMAD R9, R0, -0x64, R7 ;  /* 0xffffff9c00097824 */ /* 0x000fe200078e0207 */
[----:B------:R-:W-:Y:S01]  /*00e0*/  HFMA2.MMA R0, -RZ, RZ, 0, 0 ;  /* 0x00000000ff007435 */ /* 0x000fe200000001ff */
[----:B------:R-:W-:Y:S02]  /*00f0*/  IMAD.MOV.U32 R7, RZ, RZ, RZ ;  /* 0x000000ffff077224 */ /* 0x000fe400078e00ff */
[----:B----4-:R-:W-:-:S05]  /*0100*/  IMAD.WIDE R4, R9, 0x4, R4 ;  /* 0x0000000409047825 */ /* 0x010fca00078e0204 */
[----:B------:R-:W2:Y:S04]  /*0110*/  @!P1 LDG.E.EL R7, desc[UR4][R4.64] ;  /* 0x0000000404079981 */ /* 0x000ea8000c2e1900 */
[----:B------:R-:W2:Y:S02]  /*0120*/  @!P1 LDG.E R0, desc[UR4][R2.64] ;  /* 0x0000000402009981 */ /* 0x000ea4000c1e1900 */
[----:B--2---:R-:W-:Y:S01]  /*0130*/  FADD R6, R7, R0 ;  /* 0x0000000007067221 */ /* 0x004fe20000000000 */
[----:B------:R-:W-:-:S04]  /*0140*/  FSETP.GEU.AND P0, PT, R0, -R7, PT ;  /* 0x800000070000720b */ /* 0x000fc80003f0e000 */
[----:B------:R-:W-:Y:S01]  /*0150*/  FSEL R7, R6, RZ, P0 ;  /* 0x000000ff06077208 */ /* 0x000fe20000000000 */
[----:B------:R-:W-:Y:S08]  /*0160*/  @P1 EXIT ;  /* 0x000000000000194d */ /* 0x000ff00003800000 */
[----:B------:R-:W-:Y:S01]  /*0170*/  STG.E desc[UR4][R2.64], R7 ;  /* 0x0000000702007986 */ /* 0x000fe2000c101904 */
[----:B------:R-:W-:Y:S05]  /*0180*/  EXIT ;  /* 0x000000000000794d */ /* 0x000fea0003800000 */
.L_x_0:
[----:B------:R-:W-:-:S00]  /*0190*/  BRA `(.L_x_0) ;  /* 0xfffffffc00fc7947 */ /* 0x000fc0000383ffff */
[----:B------:R-:W-:-:S00]  /*01a0*/  NOP ;  /* 0x0000000000007918 */ /* 0x000fc00000000000 */
        /* <DEDUP_REMOVED lines=13> */
.L_x_1:


//--------------------- .nv.constant0.triton_poi_fused_addmm_relu_3 --------------------------
	.section	.nv.constant0.triton_poi_fused_addmm_relu_3,"a",@progbits
	.sectionflags	@""
	.align	4
.nv.constant0.triton_poi_fused_addmm_relu_3:
	.zero		548
